//
// Generated by NVIDIA NVVM Compiler
//
// Compiler Build ID: CL-36424714
// Cuda compilation tools, release 13.0, V13.0.88
// Based on NVVM 20.0.0
//

.version 9.0
.target sm_100
.address_size 64

	// .globl	_Z11kernelName1v
.extern .func  (.param .b32 func_retval0) vprintf
(
	.param .b64 vprintf_param_0,
	.param .b64 vprintf_param_1
)
;
.global .align 1 .b8 $str[17] = {72, 101, 108, 108, 111, 32, 102, 114, 111, 109, 32, 71, 80, 85, 33, 10};
.global .align 1 .b8 $str$1[36] = {67, 104, 97, 110, 103, 105, 110, 103, 32, 99, 111, 110, 116, 101, 110, 116, 115, 32, 111, 102, 32, 104, 111, 115, 116, 32, 112, 111, 105, 110, 116, 101, 114, 33, 10};

.visible .entry _Z11kernelName1v()
{
	.reg .b32 	%r<3>;
	.reg .b64 	%rd<3>;

	mov.u64 	%rd1, $str;
	cvta.global.u64 	%rd2, %rd1;
	{ // callseq 0, 0
	.param .b64 param0;
	st.param.b64 	[param0], %rd2;
	.param .b64 param1;
	st.param.b64 	[param1], 0;
	.param .b32 retval0;
	call.uni (retval0), 
	vprintf, 
	(
	param0, 
	param1
	);
	ld.param.b32 	%r1, [retval0];
	} // callseq 0
	ret;

}
	// .globl	_Z11kernelName2Pi
.visible .entry _Z11kernelName2Pi(
	.param .u64 .ptr .align 1 _Z11kernelName2Pi_param_0
)
{
	.reg .b32 	%r<4>;
	.reg .b64 	%rd<5>;

	ld.param.u64 	%rd1, [_Z11kernelName2Pi_param_0];
	cvta.to.global.u64 	%rd2, %rd1;
	mov.u64 	%rd3, $str$1;
	cvta.global.u64 	%rd4, %rd3;
	{ // callseq 1, 0
	.param .b64 param0;
	st.param.b64 	[param0], %rd4;
	.param .b64 param1;
	st.param.b64 	[param1], 0;
	.param .b32 retval0;
	call.uni (retval0), 
	vprintf, 
	(
	param0, 
	param1
	);
	ld.param.b32 	%r1, [retval0];
	} // callseq 1
	mov.b32 	%r3, 100;
	st.global.u32 	[%rd2], %r3;
	ret;

}


// ===== COMPILED SASS (sm_100) =====

	.target	sm_100

	.elftype	@"ET_EXEC"


//--------------------- .note.nv.tkinfo           --------------------------
	.section	.note.nv.tkinfo,"",@"SHT_NOTE"
	.sectionflags	@"SHF_NOTE_NV_TKINFO"
	.tkinfo
        /*0018*/ 	.word	0x00000002
        /*0030*/ 	.string	""
        /*0030*/ 	.string	"ptxas"
        /*0030*/ 	.string	"Cuda compilation tools, release 13.0, V13.0.88"
        /*0030*/ 	.string	"Build cuda_13.0.r13.0/compiler.36424714_0"
        /*0030*/ 	.string	"-arch sm_100 -m 64 "



//--------------------- .note.nv.cuinfo           --------------------------
	.section	.note.nv.cuinfo,"",@"SHT_NOTE"
	.sectionflags	@"SHF_NOTE_NV_CUINFO"
        /*0018*/ 	.short	0x0002
        /*001a*/ 	.short	0x0064
        /*001c*/ 	.short	0x0082
	.zero		2


//--------------------- .nv.info                  --------------------------
	.section	.nv.info,"",@"SHT_CUDA_INFO"
	.align	4


	//----- nvinfo : EIATTR_REGCOUNT
	.align		4
        /*0000*/ 	.byte	0x04, 0x2f
        /*0002*/ 	.short	(.L_3 - .L_2)
	.align		4
.L_2:
        /*0004*/ 	.word	index@(_Z11kernelName1v)
        /*0008*/ 	.word	0x00000018


	//----- nvinfo : EIATTR_FRAME_SIZE
	.align		4
.L_3:
        /*000c*/ 	.byte	0x04, 0x11
        /*000e*/ 	.short	(.L_5 - .L_4)
	.align		4
.L_4:
        /*0010*/ 	.word	index@(_Z11kernelName1v)
        /*0014*/ 	.word	0x00000000


	//----- nvinfo : EIATTR_REGCOUNT
	.align		4
.L_5:
        /*0018*/ 	.byte	0x04, 0x2f
        /*001a*/ 	.short	(.L_7 - .L_6)
	.align		4
.L_6:
        /*001c*/ 	.word	index@(_Z11kernelName2Pi)
        /*0020*/ 	.word	0x00000018


	//----- nvinfo : EIATTR_FRAME_SIZE
	.align		4
.L_7:
        /*0024*/ 	.byte	0x04, 0x11
        /*0026*/ 	.short	(.L_9 - .L_8)
	.align		4
.L_8:
        /*0028*/ 	.word	index@(_Z11kernelName2Pi)
        /*002c*/ 	.word	0x00000000


	//----- nvinfo : EIATTR_MIN_STACK_SIZE
	.align		4
.L_9:
        /*0030*/ 	.byte	0x04, 0x12
        /*0032*/ 	.short	(.L_11 - .L_10)
	.align		4
.L_10:
        /*0034*/ 	.word	index@(_Z11kernelName2Pi)
        /*0038*/ 	.word	0x00000000


	//----- nvinfo : EIATTR_MIN_STACK_SIZE
	.align		4
.L_11:
        /*003c*/ 	.byte	0x04, 0x12
        /*003e*/ 	.short	(.L_13 - .L_12)
	.align		4
.L_12:
        /*0040*/ 	.word	index@(_Z11kernelName1v)
        /*0044*/ 	.word	0x00000000
.L_13:


//--------------------- .nv.compat                --------------------------
	.section	.nv.compat,"",@"SHT_CUDA_COMPAT_INFO"
	.align	4
        /*0000*/ 	.byte	0x02, 0x09, 0x00, 0x00, 0x02, 0x02, 0x01, 0x00, 0x02, 0x05, 0x05, 0x00, 0x03, 0x07, 0x01, 0x01
        /*0010*/ 	.byte	0x02, 0x03, 0x00, 0x00, 0x02, 0x06, 0x01, 0x00, 0x04, 0x0b, 0x08, 0x00, 0x09, 0x00, 0x00, 0x00
        /*0020*/ 	.byte	0x00, 0x00, 0x00, 0x00


//--------------------- .nv.info._Z11kernelName2Pi --------------------------
	.section	.nv.info._Z11kernelName2Pi,"",@"SHT_CUDA_INFO"
	.sectionflags	@""
	.align	4


	//----- nvinfo : EIATTR_CUDA_API_VERSION
	.align		4
        /*0000*/ 	.byte	0x04, 0x37
        /*0002*/ 	.short	(.L_15 - .L_14)
.L_14:
        /*0004*/ 	.word	0x00000082


	//----- nvinfo : EIATTR_KPARAM_INFO
	.align		4
.L_15:
        /*0008*/ 	.byte	0x04, 0x17
        /*000a*/ 	.short	(.L_17 - .L_16)
.L_16:
        /*000c*/ 	.word	0x00000000
        /*0010*/ 	.short	0x0000
        /*0012*/ 	.short	0x0000
        /*0014*/ 	.byte	0x00, 0xf5, 0x21, 0x00


	//----- nvinfo : EIATTR_SPARSE_MMA_MASK
	.align		4
.L_17:
        /*0018*/ 	.byte	0x03, 0x50
        /*001a*/ 	.short	0x0000


	//----- nvinfo : EIATTR_MAXREG_COUNT
	.align		4
        /*001c*/ 	.byte	0x03, 0x1b
        /*001e*/ 	.short	0x00ff


	//----- nvinfo : EIATTR_EXTERNS
	.align		4
        /*0020*/ 	.byte	0x04, 0x0f
        /*0022*/ 	.short	(.L_19 - .L_18)


	//   ....[0]....
	.align		4
.L_18:
        /*0024*/ 	.word	index@(vprintf)


	//----- nvinfo : EIATTR_MERCURY_ISA_VERSION
	.align		4
.L_19:
        /*0028*/ 	.byte	0x03, 0x5f
        /*002a*/ 	.short	0x0101


	//----- nvinfo : EIATTR_VRC_CTA_INIT_COUNT
	.align		4
        /*002c*/ 	.byte	0x02, 0x4a
	.zero		1
	.zero		1


	//----- nvinfo : EIATTR_SYSCALL_OFFSETS
	.align		4
        /*0030*/ 	.byte	0x04, 0x46
        /*0032*/ 	.short	(.L_21 - .L_20)


	//   ....[0]....
.L_20:
        /*0034*/ 	.word	0x00000090


	//----- nvinfo : EIATTR_EXIT_INSTR_OFFSETS
	.align		4
.L_21:
        /*0038*/ 	.byte	0x04, 0x1c
        /*003a*/ 	.short	(.L_23 - .L_22)


	//   ....[0]....
.L_22:
        /*003c*/ 	.word	0x000000d0


	//----- nvinfo : EIATTR_CBANK_PARAM_SIZE
	.align		4
.L_23:
        /*0040*/ 	.byte	0x03, 0x19
        /*0042*/ 	.short	0x0008


	//----- nvinfo : EIATTR_PARAM_CBANK
	.align		4
        /*0044*/ 	.byte	0x04, 0x0a
        /*0046*/ 	.short	(.L_25 - .L_24)
	.align		4
.L_24:
        /*0048*/ 	.word	index@(.nv.constant0._Z11kernelName2Pi)
        /*004c*/ 	.short	0x0380
        /*004e*/ 	.short	0x0008


	//----- nvinfo : EIATTR_SW_WAR
	.align		4
.L_25:
        /*0050*/ 	.byte	0x04, 0x36
        /*0052*/ 	.short	(.L_27 - .L_26)
.L_26:
        /*0054*/ 	.word	0x00000008
.L_27:


//--------------------- .nv.info._Z11kernelName1v --------------------------
	.section	.nv.info._Z11kernelName1v,"",@"SHT_CUDA_INFO"
	.sectionflags	@""
	.align	4


	//----- nvinfo : EIATTR_CUDA_API_VERSION
	.align		4
        /*0000*/ 	.byte	0x04, 0x37
        /*0002*/ 	.short	(.L_29 - .L_28)
.L_28:
        /*0004*/ 	.word	0x00000082


	//----- nvinfo : EIATTR_SPARSE_MMA_MASK
	.align		4
.L_29:
        /*0008*/ 	.byte	0x03, 0x50
        /*000a*/ 	.short	0x0000


	//----- nvinfo : EIATTR_MAXREG_COUNT
	.align		4
        /*000c*/ 	.byte	0x03, 0x1b
        /*000e*/ 	.short	0x00ff


	//----- nvinfo : EIATTR_EXTERNS
	.align		4
        /*0010*/ 	.byte	0x04, 0x0f
        /*0012*/ 	.short	(.L_31 - .L_30)


	//   ....[0]....
	.align		4
.L_30:
        /*0014*/ 	.word	index@(vprintf)


	//----- nvinfo : EIATTR_MERCURY_ISA_VERSION
	.align		4
.L_31:
        /*0018*/ 	.byte	0x03, 0x5f
        /*001a*/ 	.short	0x0101


	//----- nvinfo : EIATTR_VRC_CTA_INIT_COUNT
	.align		4
        /*001c*/ 	.byte	0x02, 0x4a
	.zero		1
	.zero		1


	//----- nvinfo : EIATTR_SYSCALL_OFFSETS
	.align		4
        /*0020*/ 	.byte	0x04, 0x46
        /*0022*/ 	.short	(.L_33 - .L_32)


	//   ....[0]....
.L_32:
        /*0024*/ 	.word	0x00000080


	//----- nvinfo : EIATTR_EXIT_INSTR_OFFSETS
	.align		4
.L_33:
        /*0028*/ 	.byte	0x04, 0x1c
        /*002a*/ 	.short	(.L_35 - .L_34)


	//   ....[0]....
.L_34:
        /*002c*/ 	.word	0x00000090


	//----- nvinfo : EIATTR_SW_WAR
	.align		4
.L_35:
        /*0030*/ 	.byte	0x04, 0x36
        /*0032*/ 	.short	(.L_37 - .L_36)
.L_36:
        /*0034*/ 	.word	0x00000008
.L_37:


//--------------------- .nv.callgraph             --------------------------
	.section	.nv.callgraph,"",@"SHT_CUDA_CALLGRAPH"
	.align	4
	.sectionentsize	8
	.align		4
        /*0000*/ 	.word	0x00000000
	.align		4
        /*0004*/ 	.word	0xffffffff
	.align		4
        /*0008*/ 	.word	index@(_Z11kernelName2Pi)
	.align		4
        /*000c*/ 	.word	index@(vprintf)
	.align		4
        /*0010*/ 	.word	index@(_Z11kernelName1v)
	.align		4
        /*0014*/ 	.word	index@(vprintf)
	.align		4
        /*0018*/ 	.word	0x00000000
	.align		4
        /*001c*/ 	.word	0xfffffffe
	.align		4
        /*0020*/ 	.word	0x00000000
	.align		4
        /*0024*/ 	.word	0xfffffffd
	.align		4
        /*0028*/ 	.word	0x00000000
	.align		4
        /*002c*/ 	.word	0xfffffffc


//--------------------- .nv.constant4             --------------------------
	.section	.nv.constant4,"a",@progbits
	.align	8
	.align		8
.nv.constant4:
        /*0000*/ 	.dword	vprintf
	.align		8
        /*0008*/ 	.dword	$str
	.align		8
        /*0010*/ 	.dword	$str$1


//--------------------- .text._Z11kernelName2Pi   --------------------------
	.section	.text._Z11kernelName2Pi,"ax",@progbits
	.align	128
        .global         _Z11kernelName2Pi
        .type           _Z11kernelName2Pi,@function
        .size           _Z11kernelName2Pi,(.L_x_4 - _Z11kernelName2Pi)
        .other          _Z11kernelName2Pi,@"STO_CUDA_ENTRY STV_DEFAULT"
_Z11kernelName2Pi:
.text._Z11kernelName2Pi:
[----:B------:R-:W0:Y:S01]  /*0000*/  LDC R1, c[0x0][0x37c] ;  /* 0x0000df00ff017b82 */ /* 0x000e220000000800 */
[----:B------:R-:W-:Y:S01]  /*0010*/  MOV R0, 0x0 ;  /* 0x0000000000007802 */ /* 0x000fe20000000f00 */
[----:B------:R-:W1:Y:S01]  /*0020*/  LDCU.64 UR4, c[0x4][0x10] ;  /* 0x01000200ff0477ac */ /* 0x000e620008000a00 */
[----:B------:R-:W-:-:S05]  /*0030*/  CS2R R6, SRZ ;  /* 0x0000000000067805 */ /* 0x000fca000001ff00 */
[----:B------:R2:W3:Y:S01]  /*0040*/  LDC.64 R2, c[0x4][R0] ;  /* 0x0100000000027b82 */ /* 0x0004e20000000a00 */
[----:B------:R-:W4:Y:S01]  /*0050*/  LDCU.64 UR36, c[0x0][0x358] ;  /* 0x00006b00ff2477ac */ /* 0x000f220008000a00 */
[----:B-1----:R-:W-:Y:S02]  /*0060*/  IMAD.U32 R4, RZ, RZ, UR4 ;  /* 0x00000004ff047e24 */ /* 0x002fe4000f8e00ff */
[----:B--2---:R-:W-:-:S07]  /*0070*/  IMAD.U32 R5, RZ, RZ, UR5 ;  /* 0x00000005ff057e24 */ /* 0x004fce000f8e00ff */
[----:B------:R-:W-:-:S07]  /*0080*/  LEPC R20, `(.L_x_0) ;  /* 0x000000001014794e */ /* 0x000fce0000000000 */
[----:B0--34-:R-:W-:Y:S05]  /*0090*/  CALL.ABS.NOINC R2 ;  /* 0x0000000002007343 */ /* 0x019fea0003c00000 */
.L_x_0:
[----:B------:R-:W0:Y:S01]  /*00a0*/  LDC.64 R2, c[0x0][0x380] ;  /* 0x0000e000ff027b82 */ /* 0x000e220000000a00 */
[----:B------:R-:W-:-:S05]  /*00b0*/  IMAD.MOV.U32 R5, RZ, RZ, 0x64 ;  /* 0x00000064ff057424 */ /* 0x000fca00078e00ff */
[----:B0-----:R-:W-:Y:S01]  /*00c0*/  STG.E desc[UR36][R2.64], R5 ;  /* 0x0000000502007986 */ /* 0x001fe2000c101924 */
[----:B------:R-:W-:Y:S05]  /*00d0*/  EXIT ;  /* 0x000000000000794d */ /* 0x000fea0003800000 */
.L_x_1:
[----:B------:R-:W-:-:S00]  /*00e0*/  BRA `(.L_x_1) ;  /* 0xfffffffc00fc7947 */ /* 0x000fc0000383ffff */
[----:B------:R-:W-:-:S00]  /*00f0*/  NOP ;  /* 0x0000000000007918 */ /* 0x000fc00000000000 */
        /* <DEDUP_REMOVED lines=8> */
.L_x_4:


//--------------------- .text._Z11kernelName1v    --------------------------
	.section	.text._Z11kernelName1v,"ax",@progbits
	.align	128
        .global         _Z11kernelName1v
        .type           _Z11kernelName1v,@function
        .size           _Z11kernelName1v,(.L_x_5 - _Z11kernelName1v)
        .other          _Z11kernelName1v,@"STO_CUDA_ENTRY STV_DEFAULT"
_Z11kernelName1v:
.text._Z11kernelName1v:
[----:B------:R-:W0:Y:S01]  /*0000*/  LDC R1, c[0x0][0x37c] ;  /* 0x0000df00ff017b82 */ /* 0x000e220000000800 */
[----:B------:R-:W-:Y:S01]  /*0010*/  MOV R0, 0x0 ;  /* 0x0000000000007802 */ /* 0x000fe20000000f00 */
[----:B------:R-:W1:Y:S01]  /*0020*/  LDCU.64 UR4, c[0x4][0x8] ;  /* 0x01000100ff0477ac */ /* 0x000e620008000a00 */
[----:B------:R-:W-:-:S05]  /*0030*/  CS2R R6, SRZ ;  /* 0x0000000000067805 */ /* 0x000fca000001ff00 */
[----:B------:R2:W3:Y:S01]  /*0040*/  LDC.64 R2, c[0x4][R0] ;  /* 0x0100000000027b82 */ /* 0x0004e20000000a00 */
[----:B-1----:R-:W-:Y:S02]  /*0050*/  IMAD.U32 R4, RZ, RZ, UR4 ;  /* 0x00000004ff047e24 */ /* 0x002fe4000f8e00ff */
[----:B--2---:R-:W-:-:S07]  /*0060*/  IMAD.U32 R5, RZ, RZ, UR5 ;  /* 0x00000005ff057e24 */ /* 0x004fce000f8e00ff */
[----:B------:R-:W-:-:S07]  /*0070*/  LEPC R20, `(.L_x_2) ;  /* 0x000000001014794e */ /* 0x000fce0000000000 */
[----:B0--3--:R-:W-:Y:S05]  /*0080*/  CALL.ABS.NOINC R2 ;  /* 0x0000000002007343 */ /* 0x009fea0003c00000 */
.L_x_2:
[----:B------:R-:W-:Y:S05]  /*0090*/  EXIT ;  /* 0x000000000000794d */ /* 0x000fea0003800000 */
.L_x_3:
        /* <DEDUP_REMOVED lines=14> */
.L_x_5:


//--------------------- .nv.global.init           --------------------------
	.section	.nv.global.init,"aw",@progbits
.nv.global.init:
	.type		$str,@object
	.size		$str,($str$1 - $str)
$str:
        /*0000*/ 	.byte	0x48, 0x65, 0x6c, 0x6c, 0x6f, 0x20, 0x66, 0x72, 0x6f, 0x6d, 0x20, 0x47, 0x50, 0x55, 0x21, 0x0a
        /*0010*/ 	.byte	0x00
	.type		$str$1,@object
	.size		$str$1,(.L_1 - $str$1)
$str$1:
        /*0011*/ 	.byte	0x43, 0x68, 0x61, 0x6e, 0x67, 0x69, 0x6e, 0x67, 0x20, 0x63, 0x6f, 0x6e, 0x74, 0x65, 0x6e, 0x74
        /*0021*/ 	.byte	0x73, 0x20, 0x6f, 0x66, 0x20, 0x68, 0x6f, 0x73, 0x74, 0x20, 0x70, 0x6f, 0x69, 0x6e, 0x74, 0x65
        /*0031*/ 	.byte	0x72, 0x21, 0x0a, 0x00
.L_1:


//--------------------- .nv.shared.reserved.0     --------------------------
	.section	.nv.shared.reserved.0,"aw",@nobits
	.weak		__nv_reservedSMEM_offset_0_alias
	.size		__nv_reservedSMEM_offset_0_alias, 0, 64
	.other		__nv_reservedSMEM_offset_0_alias,@"STO_CUDA_RESERVED_SHARED STV_DEFAULT"
__nv_reservedSMEM_offset_0_alias:
	.zero		0
	.zero		64


//--------------------- .nv.constant0._Z11kernelName2Pi --------------------------
	.section	.nv.constant0._Z11kernelName2Pi,"a",@progbits
	.sectionflags	@""
	.align	4
.nv.constant0._Z11kernelName2Pi:
	.zero		904


//--------------------- .nv.constant0._Z11kernelName1v --------------------------
	.section	.nv.constant0._Z11kernelName1v,"a",@progbits
	.sectionflags	@""
	.align	4
.nv.constant0._Z11kernelName1v:
	.zero		896


//--------------------- SYMBOLS --------------------------

	.type		.nv.reservedSmem.offset0,@object
	.size		.nv.reservedSmem.offset0,0x4
	.type		vprintf,@function
